	.headerflags	@"EF_CUDA_TEXMODE_UNIFIED EF_CUDA_64BIT_ADDRESS EF_CUDA_ACCELERATORS EF_CUDA_SM90 EF_CUDA_VIRTUAL_SM(EF_CUDA_SM90)"
	.elftype	@"ET_EXEC"


//--------------------- .nv.info                  --------------------------
	.section	.nv.info,"",@"SHT_CUDA_INFO"
	.align	4


	//----- nvinfo : EIATTR_REGCOUNT
	.align		4
        /*0000*/ 	.byte	0x04, 0x2f
        /*0002*/ 	.short	(.L_3 - .L_2)
	.align		4
.L_2:
        /*0004*/ 	.word	index@(triton_poi_fused__native_batch_norm_legit_no_training_relu_7)
        /*0008*/ 	.word	0x00000016


	//----- nvinfo : EIATTR_MIN_STACK_SIZE
	.align		4
.L_3:
        /*000c*/ 	.byte	0x04, 0x12
        /*000e*/ 	.short	(.L_5 - .L_4)
	.align		4
.L_4:
        /*0010*/ 	.word	index@(triton_poi_fused__native_batch_norm_legit_no_training_relu_7)
        /*0014*/ 	.word	0x00000000


	//----- nvinfo : EIATTR_FRAME_SIZE
	.align		4
.L_5:
        /*0018*/ 	.byte	0x04, 0x11
        /*001a*/ 	.short	(.L_7 - .L_6)
	.align		4
.L_6:
        /*001c*/ 	.word	index@(triton_poi_fused__native_batch_norm_legit_no_training_relu_7)
        /*0020*/ 	.word	0x00000000


	//----- nvinfo : EIATTR_MIN_STACK_SIZE
	.align		4
.L_7:
        /*0024*/ 	.byte	0x04, 0x12
        /*0026*/ 	.short	(.L_9 - .L_8)
	.align		4
.L_8:
        /*0028*/ 	.word	index@(triton_poi_fused__native_batch_norm_legit_no_training_relu_7)
        /*002c*/ 	.word	0x00000000
.L_9:


//--------------------- .nv.info.triton_poi_fused__native_batch_norm_legit_no_training_relu_7 --------------------------
	.section	.nv.info.triton_poi_fused__native_batch_norm_legit_no_training_relu_7,"",@"SHT_CUDA_INFO"
	.sectionflags	@""
	.align	4


	//----- nvinfo : EIATTR_CUDA_API_VERSION
	.align		4
        /*0000*/ 	.byte	0x04, 0x37
        /*0002*/ 	.short	(.L_11 - .L_10)
.L_10:
        /*0004*/ 	.word	0x0000007c


	//----- nvinfo : EIATTR_KPARAM_INFO
	.align		4
.L_11:
        /*0008*/ 	.byte	0x04, 0x17
        /*000a*/ 	.short	(.L_13 - .L_12)
.L_12:
        /*000c*/ 	.word	0x00000000
        /*0010*/ 	.short	0x0005
        /*0012*/ 	.short	0x0028
        /*0014*/ 	.byte	0x00, 0xf0, 0x11, 0x00


	//----- nvinfo : EIATTR_KPARAM_INFO
	.align		4
.L_13:
        /*0018*/ 	.byte	0x04, 0x17
        /*001a*/ 	.short	(.L_15 - .L_14)
.L_14:
        /*001c*/ 	.word	0x00000000
        /*0020*/ 	.short	0x0004
        /*0022*/ 	.short	0x0020
        /*0024*/ 	.byte	0x00, 0xf4, 0x21, 0x00


	//----- nvinfo : EIATTR_KPARAM_INFO
	.align		4
.L_15:
        /*0028*/ 	.byte	0x04, 0x17
        /*002a*/ 	.short	(.L_17 - .L_16)
.L_16:
        /*002c*/ 	.word	0x00000000
        /*0030*/ 	.short	0x0003
        /*0032*/ 	.short	0x0018
        /*0034*/ 	.byte	0x00, 0xf4, 0x21, 0x00


	//----- nvinfo : EIATTR_KPARAM_INFO
	.align		4
.L_17:
        /*0038*/ 	.byte	0x04, 0x17
        /*003a*/ 	.short	(.L_19 - .L_18)
.L_18:
        /*003c*/ 	.word	0x00000000
        /*0040*/ 	.short	0x0002
        /*0042*/ 	.short	0x0010
        /*0044*/ 	.byte	0x00, 0xf4, 0x21, 0x00


	//----- nvinfo : EIATTR_KPARAM_INFO
	.align		4
.L_19:
        /*0048*/ 	.byte	0x04, 0x17
        /*004a*/ 	.short	(.L_21 - .L_20)
.L_20:
        /*004c*/ 	.word	0x00000000
        /*0050*/ 	.short	0x0001
        /*0052*/ 	.short	0x0008
        /*0054*/ 	.byte	0x00, 0xf4, 0x21, 0x00


	//----- nvinfo : EIATTR_KPARAM_INFO
	.align		4
.L_21:
        /*0058*/ 	.byte	0x04, 0x17
        /*005a*/ 	.short	(.L_23 - .L_22)
.L_22:
        /*005c*/ 	.word	0x00000000
        /*0060*/ 	.short	0x0000
        /*0062*/ 	.short	0x0000
        /*0064*/ 	.byte	0x00, 0xf4, 0x21, 0x00


	//----- nvinfo : EIATTR_SPARSE_MMA_MASK
	.align		4
.L_23:
        /*0068*/ 	.byte	0x03, 0x50
        /*006a*/ 	.short	0x0000


	//----- nvinfo : EIATTR_MAXREG_COUNT
	.align		4
        /*006c*/ 	.byte	0x03, 0x1b
        /*006e*/ 	.short	0x00ff


	//----- nvinfo : EIATTR_EXIT_INSTR_OFFSETS
	.align		4
        /*0070*/ 	.byte	0x04, 0x1c
        /*0072*/ 	.short	(.L_25 - .L_24)


	//   ....[0]....
.L_24:
        /*0074*/ 	.word	0x00000400


	//   ....[1]....
        /*0078*/ 	.word	0x00000420


	//----- nvinfo : EIATTR_REQNTID
	.align		4
.L_25:
        /*007c*/ 	.byte	0x04, 0x10
        /*007e*/ 	.short	(.L_27 - .L_26)
.L_26:
        /*0080*/ 	.word	0x00000100
        /*0084*/ 	.word	0x00000001
        /*0088*/ 	.word	0x00000001


	//----- nvinfo : EIATTR_CBANK_PARAM_SIZE
	.align		4
.L_27:
        /*008c*/ 	.byte	0x03, 0x19
        /*008e*/ 	.short	0x002c


	//----- nvinfo : EIATTR_PARAM_CBANK
	.align		4
        /*0090*/ 	.byte	0x04, 0x0a
        /*0092*/ 	.short	(.L_29 - .L_28)
	.align		4
.L_28:
        /*0094*/ 	.word	index@(.nv.constant0.triton_poi_fused__native_batch_norm_legit_no_training_relu_7)
        /*0098*/ 	.short	0x0210
        /*009a*/ 	.short	0x002c


	//----- nvinfo : EIATTR_SW_WAR
	.align		4
.L_29:
        /*009c*/ 	.byte	0x04, 0x36
        /*009e*/ 	.short	(.L_31 - .L_30)
.L_30:
        /*00a0*/ 	.word	0x00000008
.L_31:


//--------------------- .nv.callgraph             --------------------------
	.section	.nv.callgraph,"",@"SHT_CUDA_CALLGRAPH"
	.align	4
	.sectionentsize	8
	.align		4
        /*0000*/ 	.word	0x00000000
	.align		4
        /*0004*/ 	.word	0xffffffff
	.align		4
        /*0008*/ 	.word	0x00000000
	.align		4
        /*000c*/ 	.word	0xfffffffe
	.align		4
        /*0010*/ 	.word	0x00000000
	.align		4
        /*0014*/ 	.word	0xfffffffd
	.align		4
        /*0018*/ 	.word	0x00000000
	.align		4
        /*001c*/ 	.word	0xfffffffc


//--------------------- .nv.constant4             --------------------------
	.section	.nv.constant4,"a",@progbits
	.align	8
	.align		8
.nv.constant4:
        /*0000*/ 	.dword	_$_str
	.align		8
        /*0008*/ 	.dword	_$_str_$_2


//--------------------- .text.triton_poi_fused__native_batch_norm_legit_no_training_relu_7 --------------------------
	.section	.text.triton_poi_fused__native_batch_norm_legit_no_training_relu_7,"ax",@progbits
	.align	128
        .global         triton_poi_fused__native_batch_norm_legit_no_training_relu_7
        .type           triton_poi_fused__native_batch_norm_legit_no_training_relu_7,@function
        .size           triton_poi_fused__native_batch_norm_legit_no_training_relu_7,(.L_x_1 - triton_poi_fused__native_batch_norm_legit_no_training_relu_7)
        .other          triton_poi_fused__native_batch_norm_legit_no_training_relu_7,@"STO_CUDA_ENTRY STV_DEFAULT"
triton_poi_fused__native_batch_norm_legit_no_training_relu_7:
.text.triton_poi_fused__native_batch_norm_legit_no_training_relu_7:
[----:B------:R-:W0:Y:S01]  /*0000*/  LDC R1, c[0x0][0x28] ;  /* 0x00000a00ff017b82 */ /* 0x000e220000000800 */
[----:B------:R-:W1:Y:S07]  /*0010*/  S2R R0, SR_TID.X ;  /* 0x0000000000007919 */ /* 0x000e6e0000002100 */
[----:B------:R-:W2:Y:S01]  /*0020*/  LDC.64 R10, c[0x0][0x220] ;  /* 0x00008800ff0a7b82 */ /* 0x000ea20000000a00 */
[----:B------:R-:W-:Y:S01]  /*0030*/  ULDC.64 UR4, c[0x0][0x208] ;  /* 0x0000820000047ab9 */ /* 0x000fe20000000a00 */
[----:B------:R-:W3:Y:S06]  /*0040*/  S2R R7, SR_CTAID.X ;  /* 0x0000000000077919 */ /* 0x000eec0000002500 */
[----:B------:R-:W4:Y:S08]  /*0050*/  LDC.64 R4, c[0x0][0x210] ;  /* 0x00008400ff047b82 */ /* 0x000f300000000a00 */
[----:B------:R-:W5:Y:S08]  /*0060*/  LDC.64 R14, c[0x0][0x218] ;  /* 0x00008600ff0e7b82 */ /* 0x000f700000000a00 */
[----:B------:R-:W5:Y:S01]  /*0070*/  LDC.64 R16, c[0x0][0x228] ;  /* 0x00008a00ff107b82 */ /* 0x000f620000000a00 */
[----:B-1----:R-:W-:-:S07]  /*0080*/  IMAD.SHL.U32 R0, R0, 0x2, RZ ;  /* 0x0000000200007824 */ /* 0x002fce00078e00ff */
[----:B------:R-:W1:Y:S01]  /*0090*/  LDC.64 R18, c[0x0][0x230] ;  /* 0x00008c00ff127b82 */ /* 0x000e620000000a00 */
[----:B---3--:R-:W-:Y:S02]  /*00a0*/  SHF.R.S32.HI R2, RZ, 0x16, R7 ;  /* 0x00000016ff027819 */ /* 0x008fe40000011407 */
[----:B------:R-:W-:Y:S02]  /*00b0*/  LOP3.LUT R0, R0, 0x1fe, RZ, 0xc0, !PT ;  /* 0x000001fe00007812 */ /* 0x000fe400078ec0ff */
[----:B------:R-:W-:-:S03]  /*00c0*/  SGXT R2, R2, 0x1 ;  /* 0x000000010202781a */ /* 0x000fc60000000200 */
[----:B------:R-:W-:-:S05]  /*00d0*/  IMAD R7, R7, 0x200, R0 ;  /* 0x0000020007077824 */ /* 0x000fca00078e0200 */
[----:B------:R-:W-:Y:S02]  /*00e0*/  LEA.HI R2, R2, R7, RZ, 0x6 ;  /* 0x0000000702027211 */ /* 0x000fe400078f30ff */
[----:B------:R-:W-:Y:S02]  /*00f0*/  ISETP.GE.AND P0, PT, R7, 0x546900, PT ;  /* 0x005469000700780c */ /* 0x000fe40003f06270 */
[----:B------:R-:W-:-:S04]  /*0100*/  LOP3.LUT R2, R2, 0xffffffc0, RZ, 0xc0, !PT ;  /* 0xffffffc002027812 */ /* 0x000fc800078ec0ff */
[----:B------:R-:W-:Y:S02]  /*0110*/  IADD3 R13, R7, -R2, RZ ;  /* 0x80000002070d7210 */ /* 0x000fe40007ffe0ff */
[----:B------:R-:W-:-:S03]  /*0120*/  CS2R R2, SRZ ;  /* 0x0000000000027805 */ /* 0x000fc6000001ff00 */
[----:B--2---:R-:W-:-:S05]  /*0130*/  IMAD.WIDE R10, R13, 0x4, R10 ;  /* 0x000000040d0a7825 */ /* 0x004fca00078e020a */
[----:B------:R2:W3:Y:S01]  /*0140*/  @!P0 LDG.E.EL.64 R2, desc[UR4][R10.64] ;  /* 0x000000040a028981 */ /* 0x0004e2000c2e1b00 */
[----:B----4-:R-:W-:Y:S01]  /*0150*/  IMAD.WIDE R4, R7, 0x4, R4 ;  /* 0x0000000407047825 */ /* 0x010fe200078e0204 */
[----:B------:R-:W-:Y:S02]  /*0160*/  CS2R R8, SRZ ;  /* 0x0000000000087805 */ /* 0x000fe4000001ff00 */
[----:B------:R-:W-:Y:S01]  /*0170*/  CS2R R6, SRZ ;  /* 0x0000000000067805 */ /* 0x000fe2000001ff00 */
[----:B-----5:R-:W-:-:S05]  /*0180*/  IMAD.WIDE R14, R13, 0x4, R14 ;  /* 0x000000040d0e7825 */ /* 0x020fca00078e020e */
[----:B------:R-:W4:Y:S01]  /*0190*/  @!P0 LDG.E.64 R6, desc[UR4][R4.64] ;  /* 0x0000000404068981 */ /* 0x000f22000c1e1b00 */
[C---:B0-----:R-:W-:Y:S01]  /*01a0*/  IMAD.WIDE R16, R13.reuse, 0x4, R16 ;  /* 0x000000040d107825 */ /* 0x041fe200078e0210 */
[----:B--2---:R-:W-:Y:S02]  /*01b0*/  CS2R R10, SRZ ;  /* 0x00000000000a7805 */ /* 0x004fe4000001ff00 */
[----:B------:R0:W4:Y:S01]  /*01c0*/  @!P0 LDG.E.EL.64 R8, desc[UR4][R14.64] ;  /* 0x000000040e088981 */ /* 0x000122000c2e1b00 */
[----:B-1----:R-:W-:Y:S01]  /*01d0*/  IMAD.WIDE R18, R13, 0x4, R18 ;  /* 0x000000040d127825 */ /* 0x002fe200078e0212 */
[----:B------:R-:W-:-:S04]  /*01e0*/  CS2R R12, SRZ ;  /* 0x00000000000c7805 */ /* 0x000fc8000001ff00 */
[----:B------:R-:W2:Y:S04]  /*01f0*/  @!P0 LDG.E.EL.64 R10, desc[UR4][R18.64] ;  /* 0x00000004120a8981 */ /* 0x000ea8000c2e1b00 */
[----:B------:R-:W2:Y:S01]  /*0200*/  @!P0 LDG.E.EL.64 R12, desc[UR4][R16.64] ;  /* 0x00000004100c8981 */ /* 0x000ea2000c2e1b00 */
[----:B0-----:R-:W-:Y:S01]  /*0210*/  HFMA2.MMA R15, -RZ, RZ, 1.625, 0 ;  /* 0x3e800000ff0f7435 */ /* 0x001fe200000001ff */
[----:B---3--:R-:W-:Y:S01]  /*0220*/  FADD R2, R2, 0.0010000000474974513054 ;  /* 0x3a83126f02027421 */ /* 0x008fe20000000000 */
[----:B------:R-:W-:-:S03]  /*0230*/  FADD R3, R3, 0.0010000000474974513054 ;  /* 0x3a83126f03037421 */ /* 0x000fc60000000000 */
[----:B------:R-:W0:Y:S08]  /*0240*/  MUFU.SQRT R0, R2 ;  /* 0x0000000200007308 */ /* 0x000e300000002000 */
[----:B------:R-:W1:Y:S01]  /*0250*/  MUFU.SQRT R14, R3 ;  /* 0x00000003000e7308 */ /* 0x000e620000002000 */
[C---:B0-----:R-:W-:Y:S02]  /*0260*/  FSETP.GT.AND P1, PT, R0.reuse, 8.50705917302346158658e+37, PT ;  /* 0x7e8000000000780b */ /* 0x041fe40003f24000 */
[----:B------:R-:W-:-:S02]  /*0270*/  FSETP.GEU.AND P3, PT, R0, 1.175494350822287508e-38, PT ;  /* 0x008000000000780b */ /* 0x000fc40003f6e000 */
[C---:B-1----:R-:W-:Y:S02]  /*0280*/  FSETP.GT.AND P2, PT, R14.reuse, 8.50705917302346158658e+37, PT ;  /* 0x7e8000000e00780b */ /* 0x042fe40003f44000 */
[----:B------:R-:W-:-:S07]  /*0290*/  FSETP.GEU.AND P4, PT, R14, 1.175494350822287508e-38, PT ;  /* 0x008000000e00780b */ /* 0x000fce0003f8e000 */
[----:B------:R-:W-:-:S04]  /*02a0*/  @P1 FMUL R0, R0, 0.25 ;  /* 0x3e80000000001820 */ /* 0x000fc80000400000 */
[----:B------:R-:W-:Y:S01]  /*02b0*/  @!P3 FMUL R0, R0, 16777216 ;  /* 0x4b8000000000b820 */ /* 0x000fe20000400000 */
[----:B------:R-:W-:-:S04]  /*02c0*/  @P2 FMUL R14, R14, 0.25 ;  /* 0x3e8000000e0e2820 */ /* 0x000fc80000400000 */
[----:B------:R-:W-:Y:S01]  /*02d0*/  @!P4 FMUL R14, R14, 16777216 ;  /* 0x4b8000000e0ec820 */ /* 0x000fe20000400000 */
[----:B------:R-:W0:Y:S01]  /*02e0*/  MUFU.RCP R0, R0 ;  /* 0x0000000000007308 */ /* 0x000e220000001000 */
[----:B------:R-:W-:-:S07]  /*02f0*/  FSEL R3, R15, 1, P1 ;  /* 0x3f8000000f037808 */ /* 0x000fce0000800000 */
[----:B------:R-:W1:Y:S01]  /*0300*/  MUFU.RCP R14, R14 ;  /* 0x0000000e000e7308 */ /* 0x000e620000001000 */
[----:B------:R-:W-:Y:S01]  /*0310*/  FSEL R15, R15, 1, P2 ;  /* 0x3f8000000f0f7808 */ /* 0x000fe20001000000 */
[----:B------:R-:W-:Y:S01]  /*0320*/  @!P3 FMUL R3, R3, 16777216 ;  /* 0x4b8000000303b820 */ /* 0x000fe20000400000 */
[----:B----4-:R-:W-:-:S03]  /*0330*/  FADD R6, -R8, R6 ;  /* 0x0000000608067221 */ /* 0x010fc60000000100 */
[----:B------:R-:W-:Y:S01]  /*0340*/  @!P4 FMUL R15, R15, 16777216 ;  /* 0x4b8000000f0fc820 */ /* 0x000fe20000400000 */
[----:B0-----:R-:W-:Y:S01]  /*0350*/  FMUL R3, R0, R3 ;  /* 0x0000000300037220 */ /* 0x001fe20000400000 */
[----:B------:R-:W-:-:S03]  /*0360*/  FADD R7, -R9, R7 ;  /* 0x0000000709077221 */ /* 0x000fc60000000100 */
[----:B------:R-:W-:Y:S01]  /*0370*/  FMUL R3, R6, R3 ;  /* 0x0000000306037220 */ /* 0x000fe20000400000 */
[----:B-1----:R-:W-:-:S03]  /*0380*/  FMUL R0, R14, R15 ;  /* 0x0000000f0e007220 */ /* 0x002fc60000400000 */
[----:B--2---:R-:W-:Y:S01]  /*0390*/  FFMA R3, R3, R12, R10 ;  /* 0x0000000c03037223 */ /* 0x004fe2000000000a */
[----:B------:R-:W-:-:S04]  /*03a0*/  FMUL R0, R7, R0 ;  /* 0x0000000007007220 */ /* 0x000fc80000400000 */
[----:B------:R-:W-:Y:S01]  /*03b0*/  FFMA R0, R0, R13, R11 ;  /* 0x0000000d00007223 */ /* 0x000fe2000000000b */
[----:B------:R-:W-:-:S04]  /*03c0*/  FSETP.GEU.AND P1, PT, R3, RZ, PT ;  /* 0x000000ff0300720b */ /* 0x000fc80003f2e000 */
[C---:B------:R-:W-:Y:S02]  /*03d0*/  FSETP.GEU.AND P2, PT, R0.reuse, RZ, PT ;  /* 0x000000ff0000720b */ /* 0x040fe40003f4e000 */
[----:B------:R-:W-:Y:S02]  /*03e0*/  FSEL R2, R3, RZ, P1 ;  /* 0x000000ff03027208 */ /* 0x000fe40000800000 */
[----:B------:R-:W-:Y:S01]  /*03f0*/  FSEL R3, R0, RZ, P2 ;  /* 0x000000ff00037208 */ /* 0x000fe20001000000 */
[----:B------:R-:W-:Y:S08]  /*0400*/  @P0 EXIT ;  /* 0x000000000000094d */ /* 0x000ff00003800000 */
[----:B------:R-:W-:Y:S01]  /*0410*/  STG.E.64 desc[UR4][R4.64], R2 ;  /* 0x0000000204007986 */ /* 0x000fe2000c101b04 */
[----:B------:R-:W-:Y:S05]  /*0420*/  EXIT ;  /* 0x000000000000794d */ /* 0x000fea0003800000 */
.L_x_0:
[----:B------:R-:W-:-:S00]  /*0430*/  BRA `(.L_x_0) ;  /* 0xfffffffc00fc7947 */ /* 0x000fc0000383ffff */
[----:B------:R-:W-:-:S00]  /*0440*/  NOP ;  /* 0x0000000000007918 */ /* 0x000fc00000000000 */
        /* <DEDUP_REMOVED lines=11> */
.L_x_1:


//--------------------- .nv.global.init           --------------------------
	.section	.nv.global.init,"aw",@progbits
.nv.global.init:
	.type		_$_str,@object
	.size		_$_str,(_$_str_$_2 - _$_str)
_$_str:
        /*0000*/ 	.byte	0x5f, 0x5f, 0x43, 0x55, 0x44, 0x41, 0x5f, 0x46, 0x54, 0x5a, 0x00
	.type		_$_str_$_2,@object
	.size		_$_str_$_2,(.L_1 - _$_str_$_2)
_$_str_$_2:
        /*000b*/ 	.byte	0x5f, 0x5f, 0x43, 0x55, 0x44, 0x41, 0x5f, 0x50, 0x52, 0x45, 0x43, 0x5f, 0x53, 0x51, 0x52, 0x54
        /*001b*/ 	.byte	0x00
.L_1:


//--------------------- .nv.constant0.triton_poi_fused__native_batch_norm_legit_no_training_relu_7 --------------------------
	.section	.nv.constant0.triton_poi_fused__native_batch_norm_legit_no_training_relu_7,"a",@progbits
	.sectionflags	@""
	.align	4
.nv.constant0.triton_poi_fused__native_batch_norm_legit_no_training_relu_7:
	.zero		572
